//
// Generated by NVIDIA NVVM Compiler
//
// Compiler Build ID: CL-36424714
// Cuda compilation tools, release 13.0, V13.0.88
// Based on NVVM 20.0.0
//

.version 9.0
.target sm_100
.address_size 64

	// .globl	_Z12gpusummationPdS_S_i
.extern .shared .align 16 .b8 temp[];

.visible .entry _Z12gpusummationPdS_S_i(
	.param .u64 .ptr .align 1 _Z12gpusummationPdS_S_i_param_0,
	.param .u64 .ptr .align 1 _Z12gpusummationPdS_S_i_param_1,
	.param .u64 .ptr .align 1 _Z12gpusummationPdS_S_i_param_2,
	.param .u32 _Z12gpusummationPdS_S_i_param_3
)
{
	.reg .pred 	%p<3>;
	.reg .b32 	%r<9>;
	.reg .b64 	%rd<11>;
	.reg .b64 	%fd<6>;

	ld.param.u64 	%rd2, [_Z12gpusummationPdS_S_i_param_0];
	ld.param.u64 	%rd3, [_Z12gpusummationPdS_S_i_param_2];
	ld.param.u32 	%r4, [_Z12gpusummationPdS_S_i_param_3];
	cvta.to.global.u64 	%rd1, %rd2;
	cvta.to.global.u64 	%rd4, %rd3;
	mov.u32 	%r5, %ctaid.x;
	mul.wide.u32 	%rd5, %r5, 8;
	add.s64 	%rd6, %rd4, %rd5;
	ld.global.f64 	%fd1, [%rd6];
	mov.u32 	%r1, %ntid.x;
	mul.lo.s32 	%r6, %r5, %r1;
	shl.b32 	%r7, %r6, 1;
	mov.u32 	%r8, %tid.x;
	add.s32 	%r2, %r7, %r8;
	setp.le.s32 	%p1, %r4, %r2;
	@%p1 bra 	$L__BB0_3;
	mul.wide.s32 	%rd7, %r2, 8;
	add.s64 	%rd8, %rd1, %rd7;
	ld.global.f64 	%fd2, [%rd8];
	add.f64 	%fd3, %fd1, %fd2;
	st.global.f64 	[%rd8], %fd3;
	add.s32 	%r3, %r2, %r1;
	setp.le.u32 	%p2, %r4, %r3;
	@%p2 bra 	$L__BB0_3;
	mul.wide.u32 	%rd9, %r3, 8;
	add.s64 	%rd10, %rd1, %rd9;
	ld.global.f64 	%fd4, [%rd10];
	add.f64 	%fd5, %fd1, %fd4;
	st.global.f64 	[%rd10], %fd5;
$L__BB0_3:
	ret;

}
	// .globl	_Z7prescanPdS_S_iii
.visible .entry _Z7prescanPdS_S_iii(
	.param .u64 .ptr .align 1 _Z7prescanPdS_S_iii_param_0,
	.param .u64 .ptr .align 1 _Z7prescanPdS_S_iii_param_1,
	.param .u64 .ptr .align 1 _Z7prescanPdS_S_iii_param_2,
	.param .u32 _Z7prescanPdS_S_iii_param_3,
	.param .u32 _Z7prescanPdS_S_iii_param_4,
	.param .u32 _Z7prescanPdS_S_iii_param_5
)
{
	.reg .pred 	%p<13>;
	.reg .b32 	%r<84>;
	.reg .b64 	%rd<20>;
	.reg .b64 	%fd<12>;

	ld.param.u64 	%rd4, [_Z7prescanPdS_S_iii_param_0];
	ld.param.u64 	%rd5, [_Z7prescanPdS_S_iii_param_1];
	ld.param.u64 	%rd3, [_Z7prescanPdS_S_iii_param_2];
	ld.param.u32 	%r22, [_Z7prescanPdS_S_iii_param_3];
	ld.param.u32 	%r24, [_Z7prescanPdS_S_iii_param_4];
	ld.param.u32 	%r23, [_Z7prescanPdS_S_iii_param_5];
	cvta.to.global.u64 	%rd1, %rd4;
	cvta.to.global.u64 	%rd2, %rd5;
	mov.u32 	%r1, %tid.x;
	mov.u32 	%r25, %ntid.x;
	add.s32 	%r2, %r1, %r25;
	mov.u32 	%r3, %ctaid.x;
	mul.lo.s32 	%r4, %r23, %r3;
	add.s32 	%r5, %r4, %r1;
	shl.b32 	%r26, %r1, 3;
	mov.u32 	%r27, temp;
	add.s32 	%r6, %r27, %r26;
	mov.b64 	%rd6, 0;
	st.shared.u64 	[%r6], %rd6;
	shl.b32 	%r28, %r25, 3;
	add.s32 	%r7, %r6, %r28;
	st.shared.u64 	[%r7], %rd6;
	add.s32 	%r29, %r23, %r1;
	setp.ge.s32 	%p1, %r29, %r24;
	@%p1 bra 	$L__BB1_2;
	shl.b32 	%r30, %r23, 3;
	add.s32 	%r31, %r6, %r30;
	mov.b64 	%rd7, 0;
	st.shared.u64 	[%r31], %rd7;
$L__BB1_2:
	bar.sync 	0;
	setp.le.s32 	%p2, %r22, %r5;
	@%p2 bra 	$L__BB1_5;
	mul.wide.s32 	%rd8, %r5, 8;
	add.s64 	%rd9, %rd2, %rd8;
	ld.global.f64 	%fd1, [%rd9];
	st.shared.f64 	[%r6], %fd1;
	add.s32 	%r8, %r2, %r4;
	setp.le.u32 	%p3, %r22, %r8;
	@%p3 bra 	$L__BB1_5;
	mul.wide.u32 	%rd10, %r8, 8;
	add.s64 	%rd11, %rd2, %rd10;
	ld.global.f64 	%fd2, [%rd11];
	st.shared.f64 	[%r7], %fd2;
$L__BB1_5:
	shr.s32 	%r79, %r23, 1;
	setp.lt.s32 	%p4, %r79, 1;
	mov.b32 	%r81, 1;
	@%p4 bra 	$L__BB1_10;
	shl.b32 	%r34, %r1, 1;
	or.b32  	%r10, %r34, 1;
	mov.b32 	%r81, 1;
$L__BB1_7:
	bar.sync 	0;
	setp.ge.s32 	%p5, %r1, %r79;
	@%p5 bra 	$L__BB1_9;
	mul.lo.s32 	%r35, %r81, %r10;
	add.s32 	%r36, %r35, -1;
	add.s32 	%r37, %r35, %r81;
	add.s32 	%r38, %r36, %r81;
	add.s32 	%r39, %r35, 15;
	shr.s32 	%r40, %r36, %r39;
	shr.s32 	%r41, %r40, 8;
	add.s32 	%r42, %r41, %r35;
	add.s32 	%r43, %r38, 16;
	shr.s32 	%r44, %r38, %r43;
	shr.s32 	%r45, %r44, 8;
	add.s32 	%r46, %r45, %r37;
	shl.b32 	%r47, %r42, 3;
	add.s32 	%r49, %r27, %r47;
	ld.shared.f64 	%fd3, [%r49+-8];
	shl.b32 	%r50, %r46, 3;
	add.s32 	%r51, %r27, %r50;
	ld.shared.f64 	%fd4, [%r51+-8];
	add.f64 	%fd5, %fd3, %fd4;
	st.shared.f64 	[%r51+-8], %fd5;
$L__BB1_9:
	shl.b32 	%r81, %r81, 1;
	shr.u32 	%r14, %r79, 1;
	setp.gt.u32 	%p6, %r79, 1;
	mov.u32 	%r79, %r14;
	@%p6 bra 	$L__BB1_7;
$L__BB1_10:
	setp.ne.s32 	%p7, %r1, 0;
	@%p7 bra 	$L__BB1_12;
	add.s32 	%r52, %r23, -1;
	add.s32 	%r53, %r23, 15;
	shr.s32 	%r54, %r52, %r53;
	shr.s32 	%r55, %r54, 8;
	add.s32 	%r56, %r55, %r23;
	shl.b32 	%r57, %r56, 3;
	add.s32 	%r59, %r27, %r57;
	ld.shared.f64 	%fd6, [%r59+-8];
	cvta.to.global.u64 	%rd12, %rd3;
	mul.wide.u32 	%rd13, %r3, 8;
	add.s64 	%rd14, %rd12, %rd13;
	st.global.f64 	[%rd14], %fd6;
	mov.b64 	%rd15, 0;
	st.shared.u64 	[%r59+-8], %rd15;
$L__BB1_12:
	setp.lt.s32 	%p8, %r23, 2;
	@%p8 bra 	$L__BB1_17;
	shl.b32 	%r61, %r1, 1;
	or.b32  	%r16, %r61, 1;
	mov.b32 	%r82, 1;
$L__BB1_14:
	shr.u32 	%r81, %r81, 1;
	bar.sync 	0;
	setp.ge.u32 	%p9, %r1, %r82;
	@%p9 bra 	$L__BB1_16;
	mul.lo.s32 	%r62, %r81, %r16;
	add.s32 	%r63, %r62, -1;
	add.s32 	%r64, %r62, %r81;
	add.s32 	%r65, %r63, %r81;
	add.s32 	%r66, %r62, 15;
	shr.s32 	%r67, %r63, %r66;
	shr.s32 	%r68, %r67, 8;
	add.s32 	%r69, %r68, %r62;
	add.s32 	%r70, %r65, 16;
	shr.s32 	%r71, %r65, %r70;
	shr.s32 	%r72, %r71, 8;
	add.s32 	%r73, %r72, %r64;
	shl.b32 	%r74, %r69, 3;
	add.s32 	%r76, %r27, %r74;
	ld.shared.f64 	%fd7, [%r76+-8];
	shl.b32 	%r77, %r73, 3;
	add.s32 	%r78, %r27, %r77;
	ld.shared.f64 	%fd8, [%r78+-8];
	st.shared.f64 	[%r76+-8], %fd8;
	add.f64 	%fd9, %fd7, %fd8;
	st.shared.f64 	[%r78+-8], %fd9;
$L__BB1_16:
	shl.b32 	%r82, %r82, 1;
	setp.lt.s32 	%p10, %r82, %r23;
	@%p10 bra 	$L__BB1_14;
$L__BB1_17:
	setp.le.s32 	%p11, %r22, %r5;
	bar.sync 	0;
	@%p11 bra 	$L__BB1_20;
	ld.shared.f64 	%fd10, [%r6];
	mul.wide.s32 	%rd16, %r5, 8;
	add.s64 	%rd17, %rd1, %rd16;
	st.global.f64 	[%rd17], %fd10;
	add.s32 	%r21, %r2, %r4;
	setp.le.u32 	%p12, %r22, %r21;
	@%p12 bra 	$L__BB1_20;
	ld.shared.f64 	%fd11, [%r7];
	mul.wide.u32 	%rd18, %r21, 8;
	add.s64 	%rd19, %rd1, %rd18;
	st.global.f64 	[%rd19], %fd11;
$L__BB1_20:
	ret;

}


// ===== COMPILED SASS (sm_100) =====

	.target	sm_100

	.elftype	@"ET_EXEC"


//--------------------- .note.nv.tkinfo           --------------------------
	.section	.note.nv.tkinfo,"",@"SHT_NOTE"
	.sectionflags	@"SHF_NOTE_NV_TKINFO"
	.tkinfo
        /*0018*/ 	.word	0x00000002
        /*0030*/ 	.string	""
        /*0030*/ 	.string	"ptxas"
        /*0030*/ 	.string	"Cuda compilation tools, release 13.0, V13.0.88"
        /*0030*/ 	.string	"Build cuda_13.0.r13.0/compiler.36424714_0"
        /*0030*/ 	.string	"-arch sm_100 -m 64 "



//--------------------- .note.nv.cuinfo           --------------------------
	.section	.note.nv.cuinfo,"",@"SHT_NOTE"
	.sectionflags	@"SHF_NOTE_NV_CUINFO"
        /*0018*/ 	.short	0x0002
        /*001a*/ 	.short	0x0064
        /*001c*/ 	.short	0x0082
	.zero		2


//--------------------- .nv.info                  --------------------------
	.section	.nv.info,"",@"SHT_CUDA_INFO"
	.align	4


	//----- nvinfo : EIATTR_REGCOUNT
	.align		4
        /*0000*/ 	.byte	0x04, 0x2f
        /*0002*/ 	.short	(.L_1 - .L_0)
	.align		4
.L_0:
        /*0004*/ 	.word	index@(_Z12gpusummationPdS_S_i)
        /*0008*/ 	.word	0x0000000e


	//----- nvinfo : EIATTR_FRAME_SIZE
	.align		4
.L_1:
        /*000c*/ 	.byte	0x04, 0x11
        /*000e*/ 	.short	(.L_3 - .L_2)
	.align		4
.L_2:
        /*0010*/ 	.word	index@(_Z12gpusummationPdS_S_i)
        /*0014*/ 	.word	0x00000000


	//----- nvinfo : EIATTR_REGCOUNT
	.align		4
.L_3:
        /*0018*/ 	.byte	0x04, 0x2f
        /*001a*/ 	.short	(.L_5 - .L_4)
	.align		4
.L_4:
        /*001c*/ 	.word	index@(_Z7prescanPdS_S_iii)
        /*0020*/ 	.word	0x00000011


	//----- nvinfo : EIATTR_FRAME_SIZE
	.align		4
.L_5:
        /*0024*/ 	.byte	0x04, 0x11
        /*0026*/ 	.short	(.L_7 - .L_6)
	.align		4
.L_6:
        /*0028*/ 	.word	index@(_Z7prescanPdS_S_iii)
        /*002c*/ 	.word	0x00000000


	//----- nvinfo : EIATTR_MIN_STACK_SIZE
	.align		4
.L_7:
        /*0030*/ 	.byte	0x04, 0x12
        /*0032*/ 	.short	(.L_9 - .L_8)
	.align		4
.L_8:
        /*0034*/ 	.word	index@(_Z7prescanPdS_S_iii)
        /*0038*/ 	.word	0x00000000


	//----- nvinfo : EIATTR_MIN_STACK_SIZE
	.align		4
.L_9:
        /*003c*/ 	.byte	0x04, 0x12
        /*003e*/ 	.short	(.L_11 - .L_10)
	.align		4
.L_10:
        /*0040*/ 	.word	index@(_Z12gpusummationPdS_S_i)
        /*0044*/ 	.word	0x00000000
.L_11:


//--------------------- .nv.compat                --------------------------
	.section	.nv.compat,"",@"SHT_CUDA_COMPAT_INFO"
	.align	4
        /*0000*/ 	.byte	0x02, 0x09, 0x00, 0x00, 0x02, 0x02, 0x01, 0x00, 0x02, 0x05, 0x05, 0x00, 0x03, 0x07, 0x01, 0x01
        /*0010*/ 	.byte	0x02, 0x03, 0x00, 0x00, 0x02, 0x06, 0x01, 0x00, 0x04, 0x0b, 0x08, 0x00, 0x01, 0x00, 0x00, 0x00
        /*0020*/ 	.byte	0x00, 0x00, 0x00, 0x00


//--------------------- .nv.info._Z7prescanPdS_S_iii --------------------------
	.section	.nv.info._Z7prescanPdS_S_iii,"",@"SHT_CUDA_INFO"
	.sectionflags	@""
	.align	4


	//----- nvinfo : EIATTR_CUDA_API_VERSION
	.align		4
        /*0000*/ 	.byte	0x04, 0x37
        /*0002*/ 	.short	(.L_13 - .L_12)
.L_12:
        /*0004*/ 	.word	0x00000082


	//----- nvinfo : EIATTR_KPARAM_INFO
	.align		4
.L_13:
        /*0008*/ 	.byte	0x04, 0x17
        /*000a*/ 	.short	(.L_15 - .L_14)
.L_14:
        /*000c*/ 	.word	0x00000000
        /*0010*/ 	.short	0x0005
        /*0012*/ 	.short	0x0020
        /*0014*/ 	.byte	0x00, 0xf0, 0x11, 0x00


	//----- nvinfo : EIATTR_KPARAM_INFO
	.align		4
.L_15:
        /*0018*/ 	.byte	0x04, 0x17
        /*001a*/ 	.short	(.L_17 - .L_16)
.L_16:
        /*001c*/ 	.word	0x00000000
        /*0020*/ 	.short	0x0004
        /*0022*/ 	.short	0x001c
        /*0024*/ 	.byte	0x00, 0xf0, 0x11, 0x00


	//----- nvinfo : EIATTR_KPARAM_INFO
	.align		4
.L_17:
        /*0028*/ 	.byte	0x04, 0x17
        /*002a*/ 	.short	(.L_19 - .L_18)
.L_18:
        /*002c*/ 	.word	0x00000000
        /*0030*/ 	.short	0x0003
        /*0032*/ 	.short	0x0018
        /*0034*/ 	.byte	0x00, 0xf0, 0x11, 0x00


	//----- nvinfo : EIATTR_KPARAM_INFO
	.align		4
.L_19:
        /*0038*/ 	.byte	0x04, 0x17
        /*003a*/ 	.short	(.L_21 - .L_20)
.L_20:
        /*003c*/ 	.word	0x00000000
        /*0040*/ 	.short	0x0002
        /*0042*/ 	.short	0x0010
        /*0044*/ 	.byte	0x00, 0xf5, 0x21, 0x00


	//----- nvinfo : EIATTR_KPARAM_INFO
	.align		4
.L_21:
        /*0048*/ 	.byte	0x04, 0x17
        /*004a*/ 	.short	(.L_23 - .L_22)
.L_22:
        /*004c*/ 	.word	0x00000000
        /*0050*/ 	.short	0x0001
        /*0052*/ 	.short	0x0008
        /*0054*/ 	.byte	0x00, 0xf5, 0x21, 0x00


	//----- nvinfo : EIATTR_KPARAM_INFO
	.align		4
.L_23:
        /*0058*/ 	.byte	0x04, 0x17
        /*005a*/ 	.short	(.L_25 - .L_24)
.L_24:
        /*005c*/ 	.word	0x00000000
        /*0060*/ 	.short	0x0000
        /*0062*/ 	.short	0x0000
        /*0064*/ 	.byte	0x00, 0xf5, 0x21, 0x00


	//----- nvinfo : EIATTR_SPARSE_MMA_MASK
	.align		4
.L_25:
        /*0068*/ 	.byte	0x03, 0x50
        /*006a*/ 	.short	0x0000


	//----- nvinfo : EIATTR_MAXREG_COUNT
	.align		4
        /*006c*/ 	.byte	0x03, 0x1b
        /*006e*/ 	.short	0x00ff


	//----- nvinfo : EIATTR_NUM_BARRIERS
	.align		4
        /*0070*/ 	.byte	0x02, 0x4c
        /*0072*/ 	.byte	0x01
	.zero		1


	//----- nvinfo : EIATTR_MERCURY_ISA_VERSION
	.align		4
        /*0074*/ 	.byte	0x03, 0x5f
        /*0076*/ 	.short	0x0101


	//----- nvinfo : EIATTR_VRC_CTA_INIT_COUNT
	.align		4
        /*0078*/ 	.byte	0x02, 0x4a
	.zero		1
	.zero		1


	//----- nvinfo : EIATTR_EXIT_INSTR_OFFSETS
	.align		4
        /*007c*/ 	.byte	0x04, 0x1c
        /*007e*/ 	.short	(.L_27 - .L_26)


	//   ....[0]....
.L_26:
        /*0080*/ 	.word	0x00000740


	//   ....[1]....
        /*0084*/ 	.word	0x000007b0


	//   ....[2]....
        /*0088*/ 	.word	0x000007f0


	//----- nvinfo : EIATTR_CRS_STACK_SIZE
	.align		4
.L_27:
        /*008c*/ 	.byte	0x04, 0x1e
        /*008e*/ 	.short	(.L_29 - .L_28)
.L_28:
        /*0090*/ 	.word	0x00000000


	//----- nvinfo : EIATTR_CBANK_PARAM_SIZE
	.align		4
.L_29:
        /*0094*/ 	.byte	0x03, 0x19
        /*0096*/ 	.short	0x0024


	//----- nvinfo : EIATTR_PARAM_CBANK
	.align		4
        /*0098*/ 	.byte	0x04, 0x0a
        /*009a*/ 	.short	(.L_31 - .L_30)
	.align		4
.L_30:
        /*009c*/ 	.word	index@(.nv.constant0._Z7prescanPdS_S_iii)
        /*00a0*/ 	.short	0x0380
        /*00a2*/ 	.short	0x0024


	//----- nvinfo : EIATTR_SW_WAR
	.align		4
.L_31:
        /*00a4*/ 	.byte	0x04, 0x36
        /*00a6*/ 	.short	(.L_33 - .L_32)
.L_32:
        /*00a8*/ 	.word	0x00000008
.L_33:


//--------------------- .nv.info._Z12gpusummationPdS_S_i --------------------------
	.section	.nv.info._Z12gpusummationPdS_S_i,"",@"SHT_CUDA_INFO"
	.sectionflags	@""
	.align	4


	//----- nvinfo : EIATTR_CUDA_API_VERSION
	.align		4
        /*0000*/ 	.byte	0x04, 0x37
        /*0002*/ 	.short	(.L_35 - .L_34)
.L_34:
        /*0004*/ 	.word	0x00000082


	//----- nvinfo : EIATTR_KPARAM_INFO
	.align		4
.L_35:
        /*0008*/ 	.byte	0x04, 0x17
        /*000a*/ 	.short	(.L_37 - .L_36)
.L_36:
        /*000c*/ 	.word	0x00000000
        /*0010*/ 	.short	0x0003
        /*0012*/ 	.short	0x0018
        /*0014*/ 	.byte	0x00, 0xf0, 0x11, 0x00


	//----- nvinfo : EIATTR_KPARAM_INFO
	.align		4
.L_37:
        /*0018*/ 	.byte	0x04, 0x17
        /*001a*/ 	.short	(.L_39 - .L_38)
.L_38:
        /*001c*/ 	.word	0x00000000
        /*0020*/ 	.short	0x0002
        /*0022*/ 	.short	0x0010
        /*0024*/ 	.byte	0x00, 0xf5, 0x21, 0x00


	//----- nvinfo : EIATTR_KPARAM_INFO
	.align		4
.L_39:
        /*0028*/ 	.byte	0x04, 0x17
        /*002a*/ 	.short	(.L_41 - .L_40)
.L_40:
        /*002c*/ 	.word	0x00000000
        /*0030*/ 	.short	0x0001
        /*0032*/ 	.short	0x0008
        /*0034*/ 	.byte	0x00, 0xf5, 0x21, 0x00


	//----- nvinfo : EIATTR_KPARAM_INFO
	.align		4
.L_41:
        /*0038*/ 	.byte	0x04, 0x17
        /*003a*/ 	.short	(.L_43 - .L_42)
.L_42:
        /*003c*/ 	.word	0x00000000
        /*0040*/ 	.short	0x0000
        /*0042*/ 	.short	0x0000
        /*0044*/ 	.byte	0x00, 0xf5, 0x21, 0x00


	//----- nvinfo : EIATTR_SPARSE_MMA_MASK
	.align		4
.L_43:
        /*0048*/ 	.byte	0x03, 0x50
        /*004a*/ 	.short	0x0000


	//----- nvinfo : EIATTR_MAXREG_COUNT
	.align		4
        /*004c*/ 	.byte	0x03, 0x1b
        /*004e*/ 	.short	0x00ff


	//----- nvinfo : EIATTR_MERCURY_ISA_VERSION
	.align		4
        /*0050*/ 	.byte	0x03, 0x5f
        /*0052*/ 	.short	0x0101


	//----- nvinfo : EIATTR_VRC_CTA_INIT_COUNT
	.align		4
        /*0054*/ 	.byte	0x02, 0x4a
	.zero		1
	.zero		1


	//----- nvinfo : EIATTR_EXIT_INSTR_OFFSETS
	.align		4
        /*0058*/ 	.byte	0x04, 0x1c
        /*005a*/ 	.short	(.L_45 - .L_44)


	//   ....[0]....
.L_44:
        /*005c*/ 	.word	0x00000090


	//   ....[1]....
        /*0060*/ 	.word	0x00000140


	//   ....[2]....
        /*0064*/ 	.word	0x00000190


	//----- nvinfo : EIATTR_CBANK_PARAM_SIZE
	.align		4
.L_45:
        /*0068*/ 	.byte	0x03, 0x19
        /*006a*/ 	.short	0x001c


	//----- nvinfo : EIATTR_PARAM_CBANK
	.align		4
        /*006c*/ 	.byte	0x04, 0x0a
        /*006e*/ 	.short	(.L_47 - .L_46)
	.align		4
.L_46:
        /*0070*/ 	.word	index@(.nv.constant0._Z12gpusummationPdS_S_i)
        /*0074*/ 	.short	0x0380
        /*0076*/ 	.short	0x001c


	//----- nvinfo : EIATTR_SW_WAR
	.align		4
.L_47:
        /*0078*/ 	.byte	0x04, 0x36
        /*007a*/ 	.short	(.L_49 - .L_48)
.L_48:
        /*007c*/ 	.word	0x00000008
.L_49:


//--------------------- .nv.callgraph             --------------------------
	.section	.nv.callgraph,"",@"SHT_CUDA_CALLGRAPH"
	.align	4
	.sectionentsize	8
	.align		4
        /*0000*/ 	.word	0x00000000
	.align		4
        /*0004*/ 	.word	0xffffffff
	.align		4
        /*0008*/ 	.word	0x00000000
	.align		4
        /*000c*/ 	.word	0xfffffffe
	.align		4
        /*0010*/ 	.word	0x00000000
	.align		4
        /*0014*/ 	.word	0xfffffffd
	.align		4
        /*0018*/ 	.word	0x00000000
	.align		4
        /*001c*/ 	.word	0xfffffffc


//--------------------- .text._Z7prescanPdS_S_iii --------------------------
	.section	.text._Z7prescanPdS_S_iii,"ax",@progbits
	.align	128
        .global         _Z7prescanPdS_S_iii
        .type           _Z7prescanPdS_S_iii,@function
        .size           _Z7prescanPdS_S_iii,(.L_x_14 - _Z7prescanPdS_S_iii)
        .other          _Z7prescanPdS_S_iii,@"STO_CUDA_ENTRY STV_DEFAULT"
_Z7prescanPdS_S_iii:
.text._Z7prescanPdS_S_iii:
[----:B------:R-:W-:Y:S01]  /*0000*/  LDC R1, c[0x0][0x37c] ;  /* 0x0000df00ff017b82 */ /* 0x000fe20000000800 */
[----:B------:R-:W0:Y:S07]  /*0010*/  S2R R0, SR_TID.X ;  /* 0x0000000000007919 */ /* 0x000e2e0000002100 */
[----:B------:R-:W1:Y:S01]  /*0020*/  LDC R13, c[0x0][0x3a0] ;  /* 0x0000e800ff0d7b82 */ /* 0x000e620000000800 */
[----:B------:R-:W2:Y:S01]  /*0030*/  LDCU UR6, c[0x0][0x39c] ;  /* 0x00007380ff0677ac */ /* 0x000ea20008000800 */
[----:B------:R-:W-:Y:S01]  /*0040*/  BSSY.RECONVERGENT B0, `(.L_x_0) ;  /* 0x0000020000007945 */ /* 0x000fe20003800200 */
[----:B------:R-:W3:Y:S01]  /*0050*/  S2R R3, SR_CTAID.X ;  /* 0x0000000000037919 */ /* 0x000ee20000002500 */
[----:B------:R-:W-:Y:S01]  /*0060*/  UMOV UR4, 0x400 ;  /* 0x0000040000047882 */ /* 0x000fe20000000000 */
[----:B------:R-:W4:Y:S03]  /*0070*/  LDCU.64 UR10, c[0x0][0x358] ;  /* 0x00006b00ff0a77ac */ /* 0x000f260008000a00 */
[----:B------:R-:W5:Y:S08]  /*0080*/  S2UR UR5, SR_CgaCtaId ;  /* 0x00000000000579c3 */ /* 0x000f700000008800 */
[----:B------:R-:W4:Y:S01]  /*0090*/  LDC R9, c[0x0][0x360] ;  /* 0x0000d800ff097b82 */ /* 0x000f220000000800 */
[--C-:B-1----:R-:W-:Y:S01]  /*00a0*/  SHF.R.S32.HI R12, RZ, 0x1, R13.reuse ;  /* 0x00000001ff0c7819 */ /* 0x102fe2000001140d */
[----:B0-----:R-:W-:Y:S01]  /*00b0*/  IMAD.IADD R2, R0, 0x1, R13 ;  /* 0x0000000100027824 */ /* 0x001fe200078e020d */
[----:B-----5:R-:W-:Y:S01]  /*00c0*/  ULEA UR4, UR5, UR4, 0x18 ;  /* 0x0000000405047291 */ /* 0x020fe2000f8ec0ff */
[----:B---3--:R-:W-:-:S03]  /*00d0*/  IMAD R5, R3, R13, R0 ;  /* 0x0000000d03057224 */ /* 0x008fc600078e0200 */
[----:B--2---:R-:W-:Y:S01]  /*00e0*/  ISETP.GE.AND P0, PT, R2, UR6, PT ;  /* 0x0000000602007c0c */ /* 0x004fe2000bf06270 */
[----:B------:R-:W0:Y:S01]  /*00f0*/  LDCU UR6, c[0x0][0x398] ;  /* 0x00007300ff0677ac */ /* 0x000e220008000800 */
[C---:B------:R-:W-:Y:S01]  /*0100*/  LEA R2, R0.reuse, UR4, 0x3 ;  /* 0x0000000400027c11 */ /* 0x040fe2000f8e18ff */
[----:B----4-:R-:W-:-:S04]  /*0110*/  IMAD.IADD R6, R0, 0x1, R9 ;  /* 0x0000000100067824 */ /* 0x010fc800078e0209 */
[--C-:B------:R-:W-:Y:S01]  /*0120*/  IMAD R4, R9, 0x8, R2.reuse ;  /* 0x0000000809047824 */ /* 0x100fe200078e0202 */
[----:B------:R1:W-:Y:S04]  /*0130*/  STS.64 [R2], RZ ;  /* 0x000000ff02007388 */ /* 0x0003e80000000a00 */
[----:B------:R1:W-:Y:S01]  /*0140*/  STS.64 [R4], RZ ;  /* 0x000000ff04007388 */ /* 0x0003e20000000a00 */
[----:B------:R-:W-:-:S05]  /*0150*/  @!P0 IMAD R7, R13, 0x8, R2 ;  /* 0x000000080d078824 */ /* 0x000fca00078e0202 */
[----:B------:R1:W-:Y:S01]  /*0160*/  @!P0 STS.64 [R7], RZ ;  /* 0x000000ff07008388 */ /* 0x0003e20000000a00 */
[----:B------:R-:W-:Y:S01]  /*0170*/  BAR.SYNC.DEFER_BLOCKING 0x0 ;  /* 0x0000000000007b1d */ /* 0x000fe20000010000 */
[----:B0-----:R-:W-:Y:S02]  /*0180*/  ISETP.GE.AND P1, PT, R5, UR6, PT ;  /* 0x0000000605007c0c */ /* 0x001fe4000bf26270 */
[----:B------:R-:W-:-:S11]  /*0190*/  ISETP.GE.AND P0, PT, R12, 0x1, PT ;  /* 0x000000010c00780c */ /* 0x000fd60003f06270 */
[----:B-1----:R-:W-:Y:S05]  /*01a0*/  @P1 BRA `(.L_x_1) ;  /* 0x0000000000241947 */ /* 0x002fea0003800000 */
[----:B------:R-:W0:Y:S01]  /*01b0*/  LDC.64 R10, c[0x0][0x388] ;  /* 0x0000e200ff0a7b82 */ /* 0x000e220000000a00 */
[----:B------:R-:W-:-:S05]  /*01c0*/  IMAD R7, R3, R13, R6 ;  /* 0x0000000d03077224 */ /* 0x000fca00078e0206 */
[----:B------:R-:W-:Y:S01]  /*01d0*/  ISETP.GE.U32.AND P1, PT, R7, UR6, PT ;  /* 0x0000000607007c0c */ /* 0x000fe2000bf26070 */
[----:B0-----:R-:W-:-:S12]  /*01e0*/  IMAD.WIDE R8, R5, 0x8, R10 ;  /* 0x0000000805087825 */ /* 0x001fd800078e020a */
[----:B------:R-:W-:Y:S01]  /*01f0*/  @!P1 IMAD.WIDE.U32 R10, R7, 0x8, R10 ;  /* 0x00000008070a9825 */ /* 0x000fe200078e000a */
[----:B------:R-:W2:Y:S05]  /*0200*/  LDG.E.64 R8, desc[UR10][R8.64] ;  /* 0x0000000a08087981 */ /* 0x000eaa000c1e1b00 */
[----:B------:R-:W3:Y:S04]  /*0210*/  @!P1 LDG.E.64 R10, desc[UR10][R10.64] ;  /* 0x0000000a0a0a9981 */ /* 0x000ee8000c1e1b00 */
[----:B--2---:R0:W-:Y:S04]  /*0220*/  STS.64 [R2], R8 ;  /* 0x0000000802007388 */ /* 0x0041e80000000a00 */
[----:B---3--:R0:W-:Y:S02]  /*0230*/  @!P1 STS.64 [R4], R10 ;  /* 0x0000000a04009388 */ /* 0x0081e40000000a00 */
.L_x_1:
[----:B------:R-:W-:Y:S05]  /*0240*/  BSYNC.RECONVERGENT B0 ;  /* 0x0000000000007941 */ /* 0x000fea0003800200 */
.L_x_0:
[----:B------:R-:W-:Y:S01]  /*0250*/  UMOV UR9, 0x1 ;  /* 0x0000000100097882 */ /* 0x000fe20000000000 */
[----:B------:R-:W-:Y:S05]  /*0260*/  @!P0 BRA `(.L_x_2) ;  /* 0x00000000006c8947 */ /* 0x000fea0003800000 */
[----:B------:R-:W-:Y:S01]  /*0270*/  LEA R14, R0, 0x1, 0x1 ;  /* 0x00000001000e7811 */ /* 0x000fe200078e08ff */
[----:B------:R-:W-:-:S06]  /*0280*/  UMOV UR9, 0x1 ;  /* 0x0000000100097882 */ /* 0x000fcc0000000000 */
.L_x_5:
[----:B------:R-:W-:Y:S01]  /*0290*/  BAR.SYNC.DEFER_BLOCKING 0x0 ;  /* 0x0000000000007b1d */ /* 0x000fe20000010000 */
[----:B------:R-:W-:Y:S02]  /*02a0*/  ISETP.GE.AND P0, PT, R0, R12, PT ;  /* 0x0000000c0000720c */ /* 0x000fe40003f06270 */
[----:B------:R-:W-:-:S03]  /*02b0*/  ISETP.GT.U32.AND P1, PT, R12, 0x1, PT ;  /* 0x000000010c00780c */ /* 0x000fc60003f24070 */
[----:B------:R-:W-:Y:S08]  /*02c0*/  BSSY.RECONVERGENT B0, `(.L_x_3) ;  /* 0x0000012000007945 */ /* 0x000ff00003800200 */
[----:B-1----:R-:W-:Y:S05]  /*02d0*/  @P0 BRA `(.L_x_4) ;  /* 0x0000000000400947 */ /* 0x002fea0003800000 */
[----:B------:R-:W-:-:S04]  /*02e0*/  IMAD R7, R14, UR9, RZ ;  /* 0x000000090e077c24 */ /* 0x000fc8000f8e02ff */
[C---:B0-----:R-:W-:Y:S02]  /*02f0*/  VIADD R8, R7.reuse, 0xffffffff ;  /* 0xffffffff07087836 */ /* 0x041fe40000000000 */
[C---:B------:R-:W-:Y:S02]  /*0300*/  VIADD R9, R7.reuse, UR9 ;  /* 0x0000000907097c36 */ /* 0x040fe40008000000 */
[----:B------:R-:W-:Y:S02]  /*0310*/  VIADD R11, R7, 0xf ;  /* 0x0000000f070b7836 */ /* 0x000fe40000000000 */
[----:B------:R-:W-:Y:S02]  /*0320*/  VIADD R10, R8, UR9 ;  /* 0x00000009080a7c36 */ /* 0x000fe40008000000 */
[----:B------:R-:W-:Y:S01]  /*0330*/  VIADD R13, R9, 0xf ;  /* 0x0000000f090d7836 */ /* 0x000fe20000000000 */
[----:B------:R-:W-:-:S04]  /*0340*/  SHF.R.S32.HI R8, RZ, R11, R8 ;  /* 0x0000000bff087219 */ /* 0x000fc80000011408 */
[----:B------:R-:W-:Y:S02]  /*0350*/  SHF.R.S32.HI R10, RZ, R13, R10 ;  /* 0x0000000dff0a7219 */ /* 0x000fe4000001140a */
[----:B------:R-:W-:Y:S02]  /*0360*/  LEA.HI.SX32 R8, R8, R7, 0x18 ;  /* 0x0000000708087211 */ /* 0x000fe400078fc2ff */
[----:B------:R-:W-:Y:S02]  /*0370*/  LEA.HI.SX32 R10, R10, R9, 0x18 ;  /* 0x000000090a0a7211 */ /* 0x000fe400078fc2ff */
[----:B------:R-:W-:Y:S02]  /*0380*/  LEA R7, R8, UR4, 0x3 ;  /* 0x0000000408077c11 */ /* 0x000fe4000f8e18ff */
[----:B------:R-:W-:-:S03]  /*0390*/  LEA R13, R10, UR4, 0x3 ;  /* 0x000000040a0d7c11 */ /* 0x000fc6000f8e18ff */
[----:B------:R-:W-:Y:S04]  /*03a0*/  LDS.64 R8, [R7+-0x8] ;  /* 0xfffff80007087984 */ /* 0x000fe80000000a00 */
[----:B------:R-:W0:Y:S02]  /*03b0*/  LDS.64 R10, [R13+-0x8] ;  /* 0xfffff8000d0a7984 */ /* 0x000e240000000a00 */
[----:B0-----:R-:W-:-:S07]  /*03c0*/  DADD R8, R8, R10 ;  /* 0x0000000008087229 */ /* 0x001fce000000000a */
[----:B------:R1:W-:Y:S04]  /*03d0*/  STS.64 [R13+-0x8], R8 ;  /* 0xfffff8080d007388 */ /* 0x0003e80000000a00 */
.L_x_4:
[----:B------:R-:W-:Y:S05]  /*03e0*/  BSYNC.RECONVERGENT B0 ;  /* 0x0000000000007941 */ /* 0x000fea0003800200 */
.L_x_3:
[----:B------:R-:W-:Y:S01]  /*03f0*/  USHF.L.U32 UR9, UR9, 0x1, URZ ;  /* 0x0000000109097899 */ /* 0x000fe200080006ff */
[----:B------:R-:W-:Y:S01]  /*0400*/  SHF.R.U32.HI R12, RZ, 0x1, R12 ;  /* 0x00000001ff0c7819 */ /* 0x000fe2000001160c */
[----:B------:R-:W-:Y:S10]  /*0410*/  @P1 BRA `(.L_x_5) ;  /* 0xfffffffc009c1947 */ /* 0x000ff4000383ffff */
.L_x_2:
[----:B------:R-:W-:Y:S01]  /*0420*/  ISETP.NE.AND P0, PT, R0, RZ, PT ;  /* 0x000000ff0000720c */ /* 0x000fe20003f05270 */
[----:B------:R-:W2:Y:S01]  /*0430*/  LDCU UR8, c[0x0][0x3a0] ;  /* 0x00007400ff0877ac */ /* 0x000ea20008000800 */
[----:B------:R-:W-:Y:S11]  /*0440*/  BSSY.RECONVERGENT B0, `(.L_x_6) ;  /* 0x000000d000007945 */ /* 0x000ff60003800200 */
[----:B------:R-:W-:Y:S05]  /*0450*/  @P0 BRA `(.L_x_7) ;  /* 0x00000000002c0947 */ /* 0x000fea0003800000 */
[----:B------:R-:W3:Y:S01]  /*0460*/  LDCU UR7, c[0x0][0x3a0] ;  /* 0x00007400ff0777ac */ /* 0x000ee20008000800 */
[----:B0-----:R-:W0:Y:S01]  /*0470*/  LDC.64 R10, c[0x0][0x390] ;  /* 0x0000e400ff0a7b82 */ /* 0x001e220000000a00 */
[----:B---3--:R-:W-:Y:S02]  /*0480*/  UIADD3 UR5, UPT, UPT, UR7, -0x1, URZ ;  /* 0xffffffff07057890 */ /* 0x008fe4000fffe0ff */
[----:B------:R-:W-:-:S04]  /*0490*/  UIADD3 UR6, UPT, UPT, UR7, 0xf, URZ ;  /* 0x0000000f07067890 */ /* 0x000fc8000fffe0ff */
[----:B------:R-:W-:Y:S01]  /*04a0*/  USHF.R.S32.HI UR5, URZ, UR6, UR5 ;  /* 0x00000006ff057299 */ /* 0x000fe20008011405 */
[----:B0-----:R-:W-:-:S03]  /*04b0*/  IMAD.WIDE.U32 R10, R3, 0x8, R10 ;  /* 0x00000008030a7825 */ /* 0x001fc600078e000a */
[----:B------:R-:W-:-:S04]  /*04c0*/  ULEA.HI.SX32 UR5, UR5, UR7, 0x18 ;  /* 0x0000000705057291 */ /* 0x000fc8000f8fc2ff */
[----:B------:R-:W-:-:S09]  /*04d0*/  ULEA UR5, UR5, UR4, 0x3 ;  /* 0x0000000405057291 */ /* 0x000fd2000f8e18ff */
[----:B-1----:R-:W0:Y:S04]  /*04e0*/  LDS.64 R8, [UR5+-0x8] ;  /* 0xfffff805ff087984 */ /* 0x002e280008000a00 */
[----:B------:R-:W-:Y:S04]  /*04f0*/  STS.64 [UR5+-0x8], RZ ;  /* 0xfffff8ffff007988 */ /* 0x000fe80008000a05 */
[----:B0-----:R3:W-:Y:S02]  /*0500*/  STG.E.64 desc[UR10][R10.64], R8 ;  /* 0x000000080a007986 */ /* 0x0017e4000c101b0a */
.L_x_7:
[----:B--2---:R-:W-:Y:S05]  /*0510*/  BSYNC.RECONVERGENT B0 ;  /* 0x0000000000007941 */ /* 0x004fea0003800200 */
.L_x_6:
[----:B------:R-:W-:-:S09]  /*0520*/  UISETP.GE.AND UP0, UPT, UR8, 0x2, UPT ;  /* 0x000000020800788c */ /* 0x000fd2000bf06270 */
[----:B------:R-:W-:Y:S05]  /*0530*/  BRA.U !UP0, `(.L_x_8) ;  /* 0x0000000108747547 */ /* 0x000fea000b800000 */
[----:B------:R-:W-:Y:S01]  /*0540*/  LEA R12, R0, 0x1, 0x1 ;  /* 0x00000001000c7811 */ /* 0x000fe200078e08ff */
[----:B------:R-:W2:Y:S01]  /*0550*/  LDCU UR8, c[0x0][0x3a0] ;  /* 0x00007400ff0877ac */ /* 0x000ea20008000800 */
[----:B------:R-:W-:-:S05]  /*0560*/  UMOV UR5, 0x1 ;  /* 0x0000000100057882 */ /* 0x000fca0000000000 */
.L_x_11:
[----:B------:R-:W-:Y:S01]  /*0570*/  BAR.SYNC.DEFER_BLOCKING 0x0 ;  /* 0x0000000000007b1d */ /* 0x000fe20000010000 */
[----:B------:R-:W-:Y:S01]  /*0580*/  ISETP.GE.U32.AND P0, PT, R0, UR5, PT ;  /* 0x0000000500007c0c */ /* 0x000fe2000bf06070 */
[----:B------:R-:W-:Y:S02]  /*0590*/  USHF.L.U32 UR5, UR5, 0x1, URZ ;  /* 0x0000000105057899 */ /* 0x000fe400080006ff */
[----:B------:R-:W-:Y:S02]  /*05a0*/  USHF.R.U32.HI UR9, URZ, 0x1, UR9 ;  /* 0x00000001ff097899 */ /* 0x000fe40008011609 */
[----:B------:R-:W-:Y:S08]  /*05b0*/  BSSY.RECONVERGENT B0, `(.L_x_9) ;  /* 0x0000013000007945 */ /* 0x000ff00003800200 */
[----:B----4-:R-:W-:Y:S05]  /*05c0*/  @P0 BRA `(.L_x_10) ;  /* 0x0000000000440947 */ /* 0x010fea0003800000 */
[----:B------:R-:W-:-:S04]  /*05d0*/  IMAD R7, R12, UR9, RZ ;  /* 0x000000090c077c24 */ /* 0x000fc8000f8e02ff */
[C---:B01-3--:R-:W-:Y:S02]  /*05e0*/  VIADD R8, R7.reuse, 0xffffffff ;  /* 0xffffffff07087836 */ /* 0x04bfe40000000000 */
        /* <DEDUP_REMOVED lines=12> */
[----:B0-----:R-:W-:Y:S02]  /*06b0*/  DADD R8, R8, R10 ;  /* 0x0000000008087229 */ /* 0x001fe4000000000a */
[----:B------:R4:W-:Y:S05]  /*06c0*/  STS.64 [R7+-0x8], R10 ;  /* 0xfffff80a07007388 */ /* 0x0009ea0000000a00 */
[----:B------:R4:W-:Y:S04]  /*06d0*/  STS.64 [R13+-0x8], R8 ;  /* 0xfffff8080d007388 */ /* 0x0009e80000000a00 */
.L_x_10:
[----:B--2---:R-:W-:Y:S05]  /*06e0*/  BSYNC.RECONVERGENT B0 ;  /* 0x0000000000007941 */ /* 0x004fea0003800200 */
.L_x_9:
[----:B------:R-:W-:-:S09]  /*06f0*/  UISETP.GE.AND UP0, UPT, UR5, UR8, UPT ;  /* 0x000000080500728c */ /* 0x000fd2000bf06270 */
[----:B------:R-:W-:Y:S05]  /*0700*/  BRA.U !UP0, `(.L_x_11) ;  /* 0xfffffffd08987547 */ /* 0x000fea000b83ffff */
.L_x_8:
[----:B------:R-:W2:Y:S01]  /*0710*/  LDCU UR6, c[0x0][0x398] ;  /* 0x00007300ff0677ac */ /* 0x000ea20008000800 */
[----:B------:R-:W-:Y:S01]  /*0720*/  BAR.SYNC.DEFER_BLOCKING 0x0 ;  /* 0x0000000000007b1d */ /* 0x000fe20000010000 */
[----:B--2---:R-:W-:-:S13]  /*0730*/  ISETP.GE.AND P0, PT, R5, UR6, PT ;  /* 0x0000000605007c0c */ /* 0x004fda000bf06270 */
[----:B------:R-:W-:Y:S05]  /*0740*/  @P0 EXIT ;  /* 0x000000000000094d */ /* 0x000fea0003800000 */
[----:B01-34-:R-:W0:Y:S01]  /*0750*/  LDS.64 R8, [R2] ;  /* 0x0000000002087984 */ /* 0x01be220000000a00 */
[----:B------:R-:W1:Y:S01]  /*0760*/  LDC.64 R10, c[0x0][0x380] ;  /* 0x0000e000ff0a7b82 */ /* 0x000e620000000a00 */
[----:B------:R-:W-:-:S05]  /*0770*/  IMAD R3, R3, UR8, R6 ;  /* 0x0000000803037c24 */ /* 0x000fca000f8e0206 */
[----:B------:R-:W-:Y:S01]  /*0780*/  ISETP.GE.U32.AND P0, PT, R3, UR6, PT ;  /* 0x0000000603007c0c */ /* 0x000fe2000bf06070 */
[----:B-1----:R-:W-:-:S05]  /*0790*/  IMAD.WIDE R6, R5, 0x8, R10 ;  /* 0x0000000805067825 */ /* 0x002fca00078e020a */
[----:B0-----:R0:W-:Y:S07]  /*07a0*/  STG.E.64 desc[UR10][R6.64], R8 ;  /* 0x0000000806007986 */ /* 0x0011ee000c101b0a */
[----:B------:R-:W-:Y:S05]  /*07b0*/  @P0 EXIT ;  /* 0x000000000000094d */ /* 0x000fea0003800000 */
[----:B------:R-:W1:Y:S01]  /*07c0*/  LDS.64 R4, [R4] ;  /* 0x0000000004047984 */ /* 0x000e620000000a00 */
[----:B------:R-:W-:-:S05]  /*07d0*/  IMAD.WIDE.U32 R2, R3, 0x8, R10 ;  /* 0x0000000803027825 */ /* 0x000fca00078e000a */
[----:B-1----:R-:W-:Y:S01]  /*07e0*/  STG.E.64 desc[UR10][R2.64], R4 ;  /* 0x0000000402007986 */ /* 0x002fe2000c101b0a */
[----:B------:R-:W-:Y:S05]  /*07f0*/  EXIT ;  /* 0x000000000000794d */ /* 0x000fea0003800000 */
.L_x_12:
[----:B------:R-:W-:-:S00]  /*0800*/  BRA `(.L_x_12) ;  /* 0xfffffffc00fc7947 */ /* 0x000fc0000383ffff */
[----:B------:R-:W-:-:S00]  /*0810*/  NOP ;  /* 0x0000000000007918 */ /* 0x000fc00000000000 */
        /* <DEDUP_REMOVED lines=14> */
.L_x_14:


//--------------------- .text._Z12gpusummationPdS_S_i --------------------------
	.section	.text._Z12gpusummationPdS_S_i,"ax",@progbits
	.align	128
        .global         _Z12gpusummationPdS_S_i
        .type           _Z12gpusummationPdS_S_i,@function
        .size           _Z12gpusummationPdS_S_i,(.L_x_15 - _Z12gpusummationPdS_S_i)
        .other          _Z12gpusummationPdS_S_i,@"STO_CUDA_ENTRY STV_DEFAULT"
_Z12gpusummationPdS_S_i:
.text._Z12gpusummationPdS_S_i:
[----:B------:R-:W-:Y:S01]  /*0000*/  LDC R1, c[0x0][0x37c] ;  /* 0x0000df00ff017b82 */ /* 0x000fe20000000800 */
[----:B------:R-:W0:Y:S01]  /*0010*/  S2R R5, SR_CTAID.X ;  /* 0x0000000000057919 */ /* 0x000e220000002500 */
[----:B------:R-:W0:Y:S06]  /*0020*/  LDCU UR6, c[0x0][0x360] ;  /* 0x00006c00ff0677ac */ /* 0x000e2c0008000800 */
[----:B------:R-:W1:Y:S01]  /*0030*/  LDC.64 R2, c[0x0][0x390] ;  /* 0x0000e400ff027b82 */ /* 0x000e620000000a00 */
[----:B------:R-:W2:Y:S01]  /*0040*/  S2R R11, SR_TID.X ;  /* 0x00000000000b7919 */ /* 0x000ea20000002100 */
[----:B------:R-:W3:Y:S01]  /*0050*/  LDCU UR7, c[0x0][0x398] ;  /* 0x00007300ff0777ac */ /* 0x000ee20008000800 */
[----:B0-----:R-:W-:-:S05]  /*0060*/  IMAD R0, R5, UR6, RZ ;  /* 0x0000000605007c24 */ /* 0x001fca000f8e02ff */
[----:B--2---:R-:W-:-:S04]  /*0070*/  LEA R11, R0, R11, 0x1 ;  /* 0x0000000b000b7211 */ /* 0x004fc800078e08ff */
[----:B---3--:R-:W-:-:S13]  /*0080*/  ISETP.GE.AND P0, PT, R11, UR7, PT ;  /* 0x000000070b007c0c */ /* 0x008fda000bf06270 */
[----:B-1----:R-:W-:Y:S05]  /*0090*/  @P0 EXIT ;  /* 0x000000000000094d */ /* 0x002fea0003800000 */
[----:B------:R-:W0:Y:S01]  /*00a0*/  LDC.64 R8, c[0x0][0x380] ;  /* 0x0000e000ff087b82 */ /* 0x000e220000000a00 */
[----:B------:R-:W1:Y:S01]  /*00b0*/  LDCU.64 UR4, c[0x0][0x358] ;  /* 0x00006b00ff0477ac */ /* 0x000e620008000a00 */
[----:B------:R-:W-:-:S06]  /*00c0*/  IMAD.WIDE.U32 R2, R5, 0x8, R2 ;  /* 0x0000000805027825 */ /* 0x000fcc00078e0002 */
[----:B-1----:R-:W2:Y:S01]  /*00d0*/  LDG.E.64 R2, desc[UR4][R2.64] ;  /* 0x0000000402027981 */ /* 0x002ea2000c1e1b00 */
[----:B0-----:R-:W-:-:S05]  /*00e0*/  IMAD.WIDE R4, R11, 0x8, R8 ;  /* 0x000000080b047825 */ /* 0x001fca00078e0208 */
[----:B------:R-:W2:Y:S01]  /*00f0*/  LDG.E.64 R6, desc[UR4][R4.64] ;  /* 0x0000000404067981 */ /* 0x000ea2000c1e1b00 */
[----:B------:R-:W-:-:S04]  /*0100*/  IADD3 R11, PT, PT, R11, UR6, RZ ;  /* 0x000000060b0b7c10 */ /* 0x000fc8000fffe0ff */
[----:B------:R-:W-:Y:S01]  /*0110*/  ISETP.GE.U32.AND P0, PT, R11, UR7, PT ;  /* 0x000000070b007c0c */ /* 0x000fe2000bf06070 */
[----:B--2---:R-:W-:-:S07]  /*0120*/  DADD R6, R2, R6 ;  /* 0x0000000002067229 */ /* 0x004fce0000000006 */
[----:B------:R0:W-:Y:S05]  /*0130*/  STG.E.64 desc[UR4][R4.64], R6 ;  /* 0x0000000604007986 */ /* 0x0001ea000c101b04 */
[----:B------:R-:W-:Y:S05]  /*0140*/  @P0 EXIT ;  /* 0x000000000000094d */ /* 0x000fea0003800000 */
[----:B0-----:R-:W-:-:S05]  /*0150*/  IMAD.WIDE.U32 R4, R11, 0x8, R8 ;  /* 0x000000080b047825 */ /* 0x001fca00078e0008 */
[----:B------:R-:W2:Y:S02]  /*0160*/  LDG.E.64 R6, desc[UR4][R4.64] ;  /* 0x0000000404067981 */ /* 0x000ea4000c1e1b00 */
[----:B--2---:R-:W-:-:S07]  /*0170*/  DADD R6, R2, R6 ;  /* 0x0000000002067229 */ /* 0x004fce0000000006 */
[----:B------:R-:W-:Y:S01]  /*0180*/  STG.E.64 desc[UR4][R4.64], R6 ;  /* 0x0000000604007986 */ /* 0x000fe2000c101b04 */
[----:B------:R-:W-:Y:S05]  /*0190*/  EXIT ;  /* 0x000000000000794d */ /* 0x000fea0003800000 */
.L_x_13:
        /* <DEDUP_REMOVED lines=14> */
.L_x_15:


//--------------------- .nv.shared._Z7prescanPdS_S_iii --------------------------
	.section	.nv.shared._Z7prescanPdS_S_iii,"aw",@nobits
	.sectionflags	@""
	.align	16
	.zero		1024


//--------------------- .nv.shared.reserved.0     --------------------------
	.section	.nv.shared.reserved.0,"aw",@nobits
	.weak		__nv_reservedSMEM_offset_0_alias
	.size		__nv_reservedSMEM_offset_0_alias, 0, 64
	.other		__nv_reservedSMEM_offset_0_alias,@"STO_CUDA_RESERVED_SHARED STV_DEFAULT"
__nv_reservedSMEM_offset_0_alias:
	.zero		0
	.zero		64


//--------------------- .nv.shared._Z12gpusummationPdS_S_i --------------------------
	.section	.nv.shared._Z12gpusummationPdS_S_i,"aw",@nobits
	.sectionflags	@""
	.align	16
	.zero		1024


//--------------------- .nv.constant0._Z7prescanPdS_S_iii --------------------------
	.section	.nv.constant0._Z7prescanPdS_S_iii,"a",@progbits
	.sectionflags	@""
	.align	4
.nv.constant0._Z7prescanPdS_S_iii:
	.zero		932


//--------------------- .nv.constant0._Z12gpusummationPdS_S_i --------------------------
	.section	.nv.constant0._Z12gpusummationPdS_S_i,"a",@progbits
	.sectionflags	@""
	.align	4
.nv.constant0._Z12gpusummationPdS_S_i:
	.zero		924


//--------------------- SYMBOLS --------------------------

	.type		.nv.reservedSmem.offset0,@object
	.size		.nv.reservedSmem.offset0,0x4
	.type		.nv.reservedSmem.cap,@object
	.size		.nv.reservedSmem.cap,0x4
